//
// Generated by NVIDIA NVVM Compiler
//
// Compiler Build ID: CL-36424714
// Cuda compilation tools, release 13.0, V13.0.88
// Based on NVVM 20.0.0
//

.version 9.0
.target sm_100
.address_size 64

	// .globl	_Z11fill_voxelsPKfPKiPfPiiiii

.visible .entry _Z11fill_voxelsPKfPKiPfPiiiii(
	.param .u64 .ptr .align 1 _Z11fill_voxelsPKfPKiPfPiiiii_param_0,
	.param .u64 .ptr .align 1 _Z11fill_voxelsPKfPKiPfPiiiii_param_1,
	.param .u64 .ptr .align 1 _Z11fill_voxelsPKfPKiPfPiiiii_param_2,
	.param .u64 .ptr .align 1 _Z11fill_voxelsPKfPKiPfPiiiii_param_3,
	.param .u32 _Z11fill_voxelsPKfPKiPfPiiiii_param_4,
	.param .u32 _Z11fill_voxelsPKfPKiPfPiiiii_param_5,
	.param .u32 _Z11fill_voxelsPKfPKiPfPiiiii_param_6,
	.param .u32 _Z11fill_voxelsPKfPKiPfPiiiii_param_7
)
{
	.reg .pred 	%p<15>;
	.reg .b32 	%r<35>;
	.reg .b32 	%f<30>;
	.reg .b64 	%rd<54>;

	ld.param.u64 	%rd19, [_Z11fill_voxelsPKfPKiPfPiiiii_param_0];
	ld.param.u64 	%rd17, [_Z11fill_voxelsPKfPKiPfPiiiii_param_1];
	ld.param.u64 	%rd20, [_Z11fill_voxelsPKfPKiPfPiiiii_param_2];
	ld.param.u64 	%rd18, [_Z11fill_voxelsPKfPKiPfPiiiii_param_3];
	ld.param.u32 	%r22, [_Z11fill_voxelsPKfPKiPfPiiiii_param_4];
	ld.param.u32 	%r19, [_Z11fill_voxelsPKfPKiPfPiiiii_param_5];
	ld.param.u32 	%r20, [_Z11fill_voxelsPKfPKiPfPiiiii_param_6];
	ld.param.u32 	%r21, [_Z11fill_voxelsPKfPKiPfPiiiii_param_7];
	cvta.to.global.u64 	%rd1, %rd20;
	cvta.to.global.u64 	%rd2, %rd19;
	mov.u32 	%r23, %ctaid.x;
	mov.u32 	%r24, %ntid.x;
	mov.u32 	%r25, %tid.x;
	mad.lo.s32 	%r1, %r23, %r24, %r25;
	setp.ge.s32 	%p1, %r1, %r22;
	@%p1 bra 	$L__BB0_16;
	cvta.to.global.u64 	%rd21, %rd17;
	mul.wide.s32 	%rd22, %r1, 4;
	add.s64 	%rd23, %rd21, %rd22;
	ld.global.nc.u32 	%r2, [%rd23];
	setp.lt.s32 	%p2, %r2, 0;
	setp.ge.s32 	%p3, %r2, %r19;
	or.pred  	%p4, %p2, %p3;
	@%p4 bra 	$L__BB0_16;
	cvta.to.global.u64 	%rd24, %rd18;
	mul.wide.u32 	%rd25, %r2, 4;
	add.s64 	%rd26, %rd24, %rd25;
	atom.global.add.u32 	%r3, [%rd26], 1;
	setp.ge.s32 	%p5, %r3, %r20;
	@%p5 bra 	$L__BB0_16;
	mad.lo.s32 	%r26, %r2, %r20, %r3;
	mul.lo.s32 	%r27, %r26, %r21;
	cvt.s64.s32 	%rd3, %r27;
	mul.lo.s32 	%r28, %r21, %r1;
	cvt.s64.s32 	%rd4, %r28;
	setp.lt.s32 	%p6, %r21, 1;
	@%p6 bra 	$L__BB0_16;
	and.b32  	%r4, %r21, 15;
	setp.lt.u32 	%p7, %r21, 16;
	mov.b32 	%r32, 0;
	@%p7 bra 	$L__BB0_7;
	and.b32  	%r32, %r21, 2147483632;
	neg.s32 	%r30, %r32;
	shl.b64 	%rd27, %rd4, 2;
	add.s64 	%rd28, %rd27, %rd2;
	add.s64 	%rd51, %rd28, 32;
	shl.b64 	%rd29, %rd3, 2;
	add.s64 	%rd30, %rd29, %rd1;
	add.s64 	%rd50, %rd30, 32;
$L__BB0_6:
	.pragma "nounroll";
	ld.global.nc.f32 	%f1, [%rd51+-32];
	st.global.f32 	[%rd50+-32], %f1;
	ld.global.nc.f32 	%f2, [%rd51+-28];
	st.global.f32 	[%rd50+-28], %f2;
	ld.global.nc.f32 	%f3, [%rd51+-24];
	st.global.f32 	[%rd50+-24], %f3;
	ld.global.nc.f32 	%f4, [%rd51+-20];
	st.global.f32 	[%rd50+-20], %f4;
	ld.global.nc.f32 	%f5, [%rd51+-16];
	st.global.f32 	[%rd50+-16], %f5;
	ld.global.nc.f32 	%f6, [%rd51+-12];
	st.global.f32 	[%rd50+-12], %f6;
	ld.global.nc.f32 	%f7, [%rd51+-8];
	st.global.f32 	[%rd50+-8], %f7;
	ld.global.nc.f32 	%f8, [%rd51+-4];
	st.global.f32 	[%rd50+-4], %f8;
	ld.global.nc.f32 	%f9, [%rd51];
	st.global.f32 	[%rd50], %f9;
	ld.global.nc.f32 	%f10, [%rd51+4];
	st.global.f32 	[%rd50+4], %f10;
	ld.global.nc.f32 	%f11, [%rd51+8];
	st.global.f32 	[%rd50+8], %f11;
	ld.global.nc.f32 	%f12, [%rd51+12];
	st.global.f32 	[%rd50+12], %f12;
	ld.global.nc.f32 	%f13, [%rd51+16];
	st.global.f32 	[%rd50+16], %f13;
	ld.global.nc.f32 	%f14, [%rd51+20];
	st.global.f32 	[%rd50+20], %f14;
	ld.global.nc.f32 	%f15, [%rd51+24];
	st.global.f32 	[%rd50+24], %f15;
	ld.global.nc.f32 	%f16, [%rd51+28];
	st.global.f32 	[%rd50+28], %f16;
	add.s32 	%r30, %r30, 16;
	add.s64 	%rd51, %rd51, 64;
	add.s64 	%rd50, %rd50, 64;
	setp.ne.s32 	%p8, %r30, 0;
	@%p8 bra 	$L__BB0_6;
$L__BB0_7:
	setp.eq.s32 	%p9, %r4, 0;
	@%p9 bra 	$L__BB0_16;
	and.b32  	%r10, %r21, 7;
	setp.lt.u32 	%p10, %r4, 8;
	@%p10 bra 	$L__BB0_10;
	cvt.u64.u32 	%rd31, %r32;
	add.s64 	%rd32, %rd31, %rd4;
	shl.b64 	%rd33, %rd32, 2;
	add.s64 	%rd34, %rd2, %rd33;
	ld.global.nc.f32 	%f17, [%rd34];
	add.s64 	%rd35, %rd31, %rd3;
	shl.b64 	%rd36, %rd35, 2;
	add.s64 	%rd37, %rd1, %rd36;
	st.global.f32 	[%rd37], %f17;
	ld.global.nc.f32 	%f18, [%rd34+4];
	st.global.f32 	[%rd37+4], %f18;
	ld.global.nc.f32 	%f19, [%rd34+8];
	st.global.f32 	[%rd37+8], %f19;
	ld.global.nc.f32 	%f20, [%rd34+12];
	st.global.f32 	[%rd37+12], %f20;
	ld.global.nc.f32 	%f21, [%rd34+16];
	st.global.f32 	[%rd37+16], %f21;
	ld.global.nc.f32 	%f22, [%rd34+20];
	st.global.f32 	[%rd37+20], %f22;
	ld.global.nc.f32 	%f23, [%rd34+24];
	st.global.f32 	[%rd37+24], %f23;
	ld.global.nc.f32 	%f24, [%rd34+28];
	st.global.f32 	[%rd37+28], %f24;
	add.s32 	%r32, %r32, 8;
$L__BB0_10:
	setp.eq.s32 	%p11, %r10, 0;
	@%p11 bra 	$L__BB0_16;
	and.b32  	%r13, %r21, 3;
	setp.lt.u32 	%p12, %r10, 4;
	@%p12 bra 	$L__BB0_13;
	cvt.u64.u32 	%rd38, %r32;
	add.s64 	%rd39, %rd38, %rd4;
	shl.b64 	%rd40, %rd39, 2;
	add.s64 	%rd41, %rd2, %rd40;
	ld.global.nc.f32 	%f25, [%rd41];
	add.s64 	%rd42, %rd38, %rd3;
	shl.b64 	%rd43, %rd42, 2;
	add.s64 	%rd44, %rd1, %rd43;
	st.global.f32 	[%rd44], %f25;
	ld.global.nc.f32 	%f26, [%rd41+4];
	st.global.f32 	[%rd44+4], %f26;
	ld.global.nc.f32 	%f27, [%rd41+8];
	st.global.f32 	[%rd44+8], %f27;
	ld.global.nc.f32 	%f28, [%rd41+12];
	st.global.f32 	[%rd44+12], %f28;
	add.s32 	%r32, %r32, 4;
$L__BB0_13:
	setp.eq.s32 	%p13, %r13, 0;
	@%p13 bra 	$L__BB0_16;
	cvt.u64.u32 	%rd45, %r32;
	add.s64 	%rd46, %rd3, %rd45;
	shl.b64 	%rd47, %rd46, 2;
	add.s64 	%rd53, %rd1, %rd47;
	add.s64 	%rd48, %rd4, %rd45;
	shl.b64 	%rd49, %rd48, 2;
	add.s64 	%rd52, %rd2, %rd49;
	neg.s32 	%r34, %r13;
$L__BB0_15:
	.pragma "nounroll";
	ld.global.nc.f32 	%f29, [%rd52];
	st.global.f32 	[%rd53], %f29;
	add.s64 	%rd53, %rd53, 4;
	add.s64 	%rd52, %rd52, 4;
	add.s32 	%r34, %r34, 1;
	setp.ne.s32 	%p14, %r34, 0;
	@%p14 bra 	$L__BB0_15;
$L__BB0_16:
	ret;

}


// ===== COMPILED SASS (sm_100) =====

	.target	sm_100

	.elftype	@"ET_EXEC"


//--------------------- .note.nv.tkinfo           --------------------------
	.section	.note.nv.tkinfo,"",@"SHT_NOTE"
	.sectionflags	@"SHF_NOTE_NV_TKINFO"
	.tkinfo
        /*0018*/ 	.word	0x00000002
        /*0030*/ 	.string	""
        /*0030*/ 	.string	"ptxas"
        /*0030*/ 	.string	"Cuda compilation tools, release 13.0, V13.0.88"
        /*0030*/ 	.string	"Build cuda_13.0.r13.0/compiler.36424714_0"
        /*0030*/ 	.string	"-arch sm_100 -m 64 "



//--------------------- .note.nv.cuinfo           --------------------------
	.section	.note.nv.cuinfo,"",@"SHT_NOTE"
	.sectionflags	@"SHF_NOTE_NV_CUINFO"
        /*0018*/ 	.short	0x0002
        /*001a*/ 	.short	0x0064
        /*001c*/ 	.short	0x0082
	.zero		2


//--------------------- .nv.info                  --------------------------
	.section	.nv.info,"",@"SHT_CUDA_INFO"
	.align	4


	//----- nvinfo : EIATTR_REGCOUNT
	.align		4
        /*0000*/ 	.byte	0x04, 0x2f
        /*0002*/ 	.short	(.L_1 - .L_0)
	.align		4
.L_0:
        /*0004*/ 	.word	index@(_Z11fill_voxelsPKfPKiPfPiiiii)
        /*0008*/ 	.word	0x00000020


	//----- nvinfo : EIATTR_FRAME_SIZE
	.align		4
.L_1:
        /*000c*/ 	.byte	0x04, 0x11
        /*000e*/ 	.short	(.L_3 - .L_2)
	.align		4
.L_2:
        /*0010*/ 	.word	index@(_Z11fill_voxelsPKfPKiPfPiiiii)
        /*0014*/ 	.word	0x00000000


	//----- nvinfo : EIATTR_MIN_STACK_SIZE
	.align		4
.L_3:
        /*0018*/ 	.byte	0x04, 0x12
        /*001a*/ 	.short	(.L_5 - .L_4)
	.align		4
.L_4:
        /*001c*/ 	.word	index@(_Z11fill_voxelsPKfPKiPfPiiiii)
        /*0020*/ 	.word	0x00000000
.L_5:


//--------------------- .nv.compat                --------------------------
	.section	.nv.compat,"",@"SHT_CUDA_COMPAT_INFO"
	.align	4
        /*0000*/ 	.byte	0x02, 0x09, 0x00, 0x00, 0x02, 0x02, 0x01, 0x00, 0x02, 0x05, 0x05, 0x00, 0x03, 0x07, 0x01, 0x01
        /*0010*/ 	.byte	0x02, 0x03, 0x00, 0x00, 0x02, 0x06, 0x01, 0x00, 0x04, 0x0b, 0x08, 0x00, 0x09, 0x00, 0x00, 0x00
        /*0020*/ 	.byte	0x00, 0x00, 0x00, 0x00


//--------------------- .nv.info._Z11fill_voxelsPKfPKiPfPiiiii --------------------------
	.section	.nv.info._Z11fill_voxelsPKfPKiPfPiiiii,"",@"SHT_CUDA_INFO"
	.sectionflags	@""
	.align	4


	//----- nvinfo : EIATTR_CUDA_API_VERSION
	.align		4
        /*0000*/ 	.byte	0x04, 0x37
        /*0002*/ 	.short	(.L_7 - .L_6)
.L_6:
        /*0004*/ 	.word	0x00000082


	//----- nvinfo : EIATTR_KPARAM_INFO
	.align		4
.L_7:
        /*0008*/ 	.byte	0x04, 0x17
        /*000a*/ 	.short	(.L_9 - .L_8)
.L_8:
        /*000c*/ 	.word	0x00000000
        /*0010*/ 	.short	0x0007
        /*0012*/ 	.short	0x002c
        /*0014*/ 	.byte	0x00, 0xf0, 0x11, 0x00


	//----- nvinfo : EIATTR_KPARAM_INFO
	.align		4
.L_9:
        /*0018*/ 	.byte	0x04, 0x17
        /*001a*/ 	.short	(.L_11 - .L_10)
.L_10:
        /*001c*/ 	.word	0x00000000
        /*0020*/ 	.short	0x0006
        /*0022*/ 	.short	0x0028
        /*0024*/ 	.byte	0x00, 0xf0, 0x11, 0x00


	//----- nvinfo : EIATTR_KPARAM_INFO
	.align		4
.L_11:
        /*0028*/ 	.byte	0x04, 0x17
        /*002a*/ 	.short	(.L_13 - .L_12)
.L_12:
        /*002c*/ 	.word	0x00000000
        /*0030*/ 	.short	0x0005
        /*0032*/ 	.short	0x0024
        /*0034*/ 	.byte	0x00, 0xf0, 0x11, 0x00


	//----- nvinfo : EIATTR_KPARAM_INFO
	.align		4
.L_13:
        /*0038*/ 	.byte	0x04, 0x17
        /*003a*/ 	.short	(.L_15 - .L_14)
.L_14:
        /*003c*/ 	.word	0x00000000
        /*0040*/ 	.short	0x0004
        /*0042*/ 	.short	0x0020
        /*0044*/ 	.byte	0x00, 0xf0, 0x11, 0x00


	//----- nvinfo : EIATTR_KPARAM_INFO
	.align		4
.L_15:
        /*0048*/ 	.byte	0x04, 0x17
        /*004a*/ 	.short	(.L_17 - .L_16)
.L_16:
        /*004c*/ 	.word	0x00000000
        /*0050*/ 	.short	0x0003
        /*0052*/ 	.short	0x0018
        /*0054*/ 	.byte	0x00, 0xf5, 0x21, 0x00


	//----- nvinfo : EIATTR_KPARAM_INFO
	.align		4
.L_17:
        /*0058*/ 	.byte	0x04, 0x17
        /*005a*/ 	.short	(.L_19 - .L_18)
.L_18:
        /*005c*/ 	.word	0x00000000
        /*0060*/ 	.short	0x0002
        /*0062*/ 	.short	0x0010
        /*0064*/ 	.byte	0x00, 0xf5, 0x21, 0x00


	//----- nvinfo : EIATTR_KPARAM_INFO
	.align		4
.L_19:
        /*0068*/ 	.byte	0x04, 0x17
        /*006a*/ 	.short	(.L_21 - .L_20)
.L_20:
        /*006c*/ 	.word	0x00000000
        /*0070*/ 	.short	0x0001
        /*0072*/ 	.short	0x0008
        /*0074*/ 	.byte	0x00, 0xf5, 0x21, 0x00


	//----- nvinfo : EIATTR_KPARAM_INFO
	.align		4
.L_21:
        /*0078*/ 	.byte	0x04, 0x17
        /*007a*/ 	.short	(.L_23 - .L_22)
.L_22:
        /*007c*/ 	.word	0x00000000
        /*0080*/ 	.short	0x0000
        /*0082*/ 	.short	0x0000
        /*0084*/ 	.byte	0x00, 0xf5, 0x21, 0x00


	//----- nvinfo : EIATTR_SPARSE_MMA_MASK
	.align		4
.L_23:
        /*0088*/ 	.byte	0x03, 0x50
        /*008a*/ 	.short	0x0000


	//----- nvinfo : EIATTR_MAXREG_COUNT
	.align		4
        /*008c*/ 	.byte	0x03, 0x1b
        /*008e*/ 	.short	0x00ff


	//----- nvinfo : EIATTR_MERCURY_ISA_VERSION
	.align		4
        /*0090*/ 	.byte	0x03, 0x5f
        /*0092*/ 	.short	0x0101


	//----- nvinfo : EIATTR_VRC_CTA_INIT_COUNT
	.align		4
        /*0094*/ 	.byte	0x02, 0x4a
	.zero		1
	.zero		1


	//----- nvinfo : EIATTR_EXIT_INSTR_OFFSETS
	.align		4
        /*0098*/ 	.byte	0x04, 0x1c
        /*009a*/ 	.short	(.L_25 - .L_24)


	//   ....[0]....
.L_24:
        /*009c*/ 	.word	0x00000070


	//   ....[1]....
        /*00a0*/ 	.word	0x000000f0


	//   ....[2]....
        /*00a4*/ 	.word	0x00000160


	//   ....[3]....
        /*00a8*/ 	.word	0x00000190


	//   ....[4]....
        /*00ac*/ 	.word	0x00000590


	//   ....[5]....
        /*00b0*/ 	.word	0x00000790


	//   ....[6]....
        /*00b4*/ 	.word	0x00000910


	//   ....[7]....
        /*00b8*/ 	.word	0x00000aa0


	//----- nvinfo : EIATTR_CBANK_PARAM_SIZE
	.align		4
.L_25:
        /*00bc*/ 	.byte	0x03, 0x19
        /*00be*/ 	.short	0x0030


	//----- nvinfo : EIATTR_PARAM_CBANK
	.align		4
        /*00c0*/ 	.byte	0x04, 0x0a
        /*00c2*/ 	.short	(.L_27 - .L_26)
	.align		4
.L_26:
        /*00c4*/ 	.word	index@(.nv.constant0._Z11fill_voxelsPKfPKiPfPiiiii)
        /*00c8*/ 	.short	0x0380
        /*00ca*/ 	.short	0x0030


	//----- nvinfo : EIATTR_SW_WAR
	.align		4
.L_27:
        /*00cc*/ 	.byte	0x04, 0x36
        /*00ce*/ 	.short	(.L_29 - .L_28)
.L_28:
        /*00d0*/ 	.word	0x00000008
.L_29:


//--------------------- .nv.callgraph             --------------------------
	.section	.nv.callgraph,"",@"SHT_CUDA_CALLGRAPH"
	.align	4
	.sectionentsize	8
	.align		4
        /*0000*/ 	.word	0x00000000
	.align		4
        /*0004*/ 	.word	0xffffffff
	.align		4
        /*0008*/ 	.word	0x00000000
	.align		4
        /*000c*/ 	.word	0xfffffffe
	.align		4
        /*0010*/ 	.word	0x00000000
	.align		4
        /*0014*/ 	.word	0xfffffffd
	.align		4
        /*0018*/ 	.word	0x00000000
	.align		4
        /*001c*/ 	.word	0xfffffffc


//--------------------- .text._Z11fill_voxelsPKfPKiPfPiiiii --------------------------
	.section	.text._Z11fill_voxelsPKfPKiPfPiiiii,"ax",@progbits
	.align	128
        .global         _Z11fill_voxelsPKfPKiPfPiiiii
        .type           _Z11fill_voxelsPKfPKiPfPiiiii,@function
        .size           _Z11fill_voxelsPKfPKiPfPiiiii,(.L_x_6 - _Z11fill_voxelsPKfPKiPfPiiiii)
        .other          _Z11fill_voxelsPKfPKiPfPiiiii,@"STO_CUDA_ENTRY STV_DEFAULT"
_Z11fill_voxelsPKfPKiPfPiiiii:
.text._Z11fill_voxelsPKfPKiPfPiiiii:
[----:B------:R-:W-:Y:S01]  /*0000*/  LDC R1, c[0x0][0x37c] ;  /* 0x0000df00ff017b82 */ /* 0x000fe20000000800 */
[----:B------:R-:W0:Y:S07]  /*0010*/  S2R R0, SR_TID.X ;  /* 0x0000000000007919 */ /* 0x000e2e0000002100 */
[----:B------:R-:W0:Y:S01]  /*0020*/  S2UR UR4, SR_CTAID.X ;  /* 0x00000000000479c3 */ /* 0x000e220000002500 */
[----:B------:R-:W1:Y:S07]  /*0030*/  LDCU UR5, c[0x0][0x3a0] ;  /* 0x00007400ff0577ac */ /* 0x000e6e0008000800 */
[----:B------:R-:W0:Y:S02]  /*0040*/  LDC R5, c[0x0][0x360] ;  /* 0x0000d800ff057b82 */ /* 0x000e240000000800 */
[----:B0-----:R-:W-:-:S05]  /*0050*/  IMAD R5, R5, UR4, R0 ;  /* 0x0000000405057c24 */ /* 0x001fca000f8e0200 */
[----:B-1----:R-:W-:-:S13]  /*0060*/  ISETP.GE.AND P0, PT, R5, UR5, PT ;  /* 0x0000000505007c0c */ /* 0x002fda000bf06270 */
[----:B------:R-:W-:Y:S05]  /*0070*/  @P0 EXIT ;  /* 0x000000000000094d */ /* 0x000fea0003800000 */
[----:B------:R-:W0:Y:S01]  /*0080*/  LDC.64 R2, c[0x0][0x388] ;  /* 0x0000e200ff027b82 */ /* 0x000e220000000a00 */
[----:B------:R-:W1:Y:S01]  /*0090*/  LDCU.64 UR4, c[0x0][0x358] ;  /* 0x00006b00ff0477ac */ /* 0x000e620008000a00 */
[----:B------:R-:W2:Y:S01]  /*00a0*/  LDCU UR6, c[0x0][0x3a4] ;  /* 0x00007480ff0677ac */ /* 0x000ea20008000800 */
[----:B0-----:R-:W-:-:S05]  /*00b0*/  IMAD.WIDE R2, R5, 0x4, R2 ;  /* 0x0000000405027825 */ /* 0x001fca00078e0202 */
[----:B-1----:R-:W2:Y:S02]  /*00c0*/  LDG.E.CONSTANT R7, desc[UR4][R2.64] ;  /* 0x0000000402077981 */ /* 0x002ea4000c1e9900 */
[----:B--2---:R-:W-:-:S04]  /*00d0*/  ISETP.GE.AND P0, PT, R7, UR6, PT ;  /* 0x0000000607007c0c */ /* 0x004fc8000bf06270 */
[----:B------:R-:W-:-:S13]  /*00e0*/  ISETP.LT.OR P0, PT, R7, RZ, P0 ;  /* 0x000000ff0700720c */ /* 0x000fda0000701670 */
[----:B------:R-:W-:Y:S05]  /*00f0*/  @P0 EXIT ;  /* 0x000000000000094d */ /* 0x000fea0003800000 */
[----:B------:R-:W0:Y:S01]  /*0100*/  LDC.64 R2, c[0x0][0x398] ;  /* 0x0000e600ff027b82 */ /* 0x000e220000000a00 */
[----:B------:R-:W-:Y:S01]  /*0110*/  IMAD.MOV.U32 R9, RZ, RZ, 0x1 ;  /* 0x00000001ff097424 */ /* 0x000fe200078e00ff */
[----:B------:R-:W1:Y:S01]  /*0120*/  LDCU UR6, c[0x0][0x3a8] ;  /* 0x00007500ff0677ac */ /* 0x000e620008000800 */
[----:B0-----:R-:W-:-:S06]  /*0130*/  IMAD.WIDE.U32 R2, R7, 0x4, R2 ;  /* 0x0000000407027825 */ /* 0x001fcc00078e0002 */
[----:B------:R-:W1:Y:S02]  /*0140*/  ATOMG.E.ADD.STRONG.GPU PT, R2, desc[UR4][R2.64], R9 ;  /* 0x80000009020279a8 */ /* 0x000e6400081ef104 */
[----:B-1----:R-:W-:-:S13]  /*0150*/  ISETP.GE.AND P0, PT, R2, UR6, PT ;  /* 0x0000000602007c0c */ /* 0x002fda000bf06270 */
[----:B------:R-:W-:Y:S05]  /*0160*/  @P0 EXIT ;  /* 0x000000000000094d */ /* 0x000fea0003800000 */
[----:B------:R-:W0:Y:S02]  /*0170*/  LDC R8, c[0x0][0x3ac] ;  /* 0x0000eb00ff087b82 */ /* 0x000e240000000800 */
[----:B0-----:R-:W-:-:S13]  /*0180*/  ISETP.GE.AND P0, PT, R8, 0x1, PT ;  /* 0x000000010800780c */ /* 0x001fda0003f06270 */
[----:B------:R-:W-:Y:S05]  /*0190*/  @!P0 EXIT ;  /* 0x000000000000894d */ /* 0x000fea0003800000 */
[C---:B------:R-:W-:Y:S01]  /*01a0*/  ISETP.GE.U32.AND P1, PT, R8.reuse, 0x10, PT ;  /* 0x000000100800780c */ /* 0x040fe20003f26070 */
[----:B------:R-:W-:Y:S01]  /*01b0*/  IMAD R7, R7, UR6, R2 ;  /* 0x0000000607077c24 */ /* 0x000fe2000f8e0202 */
[----:B------:R-:W-:Y:S01]  /*01c0*/  LOP3.LUT R18, R8, 0xf, RZ, 0xc0, !PT ;  /* 0x0000000f08127812 */ /* 0x000fe200078ec0ff */
[-C--:B------:R-:W-:Y:S02]  /*01d0*/  IMAD R0, R5, R8.reuse, RZ ;  /* 0x0000000805007224 */ /* 0x080fe400078e02ff */
[----:B------:R-:W-:Y:S01]  /*01e0*/  IMAD R6, R7, R8, RZ ;  /* 0x0000000807067224 */ /* 0x000fe200078e02ff */
[----:B------:R-:W-:Y:S01]  /*01f0*/  ISETP.NE.AND P0, PT, R18, RZ, PT ;  /* 0x000000ff1200720c */ /* 0x000fe20003f05270 */
[----:B------:R-:W-:Y:S01]  /*0200*/  IMAD.MOV.U32 R7, RZ, RZ, RZ ;  /* 0x000000ffff077224 */ /* 0x000fe200078e00ff */
[----:B------:R-:W-:Y:S02]  /*0210*/  SHF.R.S32.HI R9, RZ, 0x1f, R0 ;  /* 0x0000001fff097819 */ /* 0x000fe40000011400 */
[----:B------:R-:W-:-:S03]  /*0220*/  SHF.R.S32.HI R11, RZ, 0x1f, R6 ;  /* 0x0000001fff0b7819 */ /* 0x000fc60000011406 */
[----:B------:R-:W-:Y:S06]  /*0230*/  @!P1 BRA `(.L_x_0) ;  /* 0x0000000000d49947 */ /* 0x000fec0003800000 */
[----:B------:R-:W0:Y:S01]  /*0240*/  LDCU.64 UR6, c[0x0][0x380] ;  /* 0x00007000ff0677ac */ /* 0x000e220008000a00 */
[----:B------:R-:W-:Y:S01]  /*0250*/  LOP3.LUT R7, R8, 0x7ffffff0, RZ, 0xc0, !PT ;  /* 0x7ffffff008077812 */ /* 0x000fe200078ec0ff */
[----:B------:R-:W1:Y:S04]  /*0260*/  LDCU.64 UR8, c[0x0][0x390] ;  /* 0x00007200ff0877ac */ /* 0x000e680008000a00 */
[----:B------:R-:W-:Y:S01]  /*0270*/  IMAD.MOV R10, RZ, RZ, -R7 ;  /* 0x000000ffff0a7224 */ /* 0x000fe200078e0a07 */
[----:B0-----:R-:W-:Y:S02]  /*0280*/  LEA R4, P1, R0, UR6, 0x2 ;  /* 0x0000000600047c11 */ /* 0x001fe4000f8210ff */
[----:B-1----:R-:W-:Y:S02]  /*0290*/  LEA R17, P3, R6, UR8, 0x2 ;  /* 0x0000000806117c11 */ /* 0x002fe4000f8610ff */
[----:B------:R-:W-:-:S02]  /*02a0*/  IADD3 R4, P2, PT, R4, 0x20, RZ ;  /* 0x0000002004047810 */ /* 0x000fc40007f5e0ff */
[----:B------:R-:W-:Y:S02]  /*02b0*/  IADD3 R17, P4, PT, R17, 0x20, RZ ;  /* 0x0000002011117810 */ /* 0x000fe40007f9e0ff */
[----:B------:R-:W-:Y:S02]  /*02c0*/  LEA.HI.X R5, R0, UR7, R9, 0x2, P1 ;  /* 0x0000000700057c11 */ /* 0x000fe400088f1409 */
[----:B------:R-:W-:-:S03]  /*02d0*/  LEA.HI.X R12, R6, UR9, R11, 0x2, P3 ;  /* 0x00000009060c7c11 */ /* 0x000fc600098f140b */
[----:B------:R-:W-:Y:S02]  /*02e0*/  IMAD.X R5, RZ, RZ, R5, P2 ;  /* 0x000000ffff057224 */ /* 0x000fe400010e0605 */
[----:B------:R-:W-:-:S07]  /*02f0*/  IMAD.X R12, RZ, RZ, R12, P4 ;  /* 0x000000ffff0c7224 */ /* 0x000fce00020e060c */
.L_x_1:
[----:B0-----:R-:W2:Y:S04]  /*0300*/  LDG.E.CONSTANT R13, desc[UR4][R4.64+-0x20] ;  /* 0xffffe004040d7981 */ /* 0x001ea8000c1e9900 */
[----:B------:R-:W3:Y:S01]  /*0310*/  LDG.E.CONSTANT R15, desc[UR4][R4.64+-0x1c] ;  /* 0xffffe404040f7981 */ /* 0x000ee2000c1e9900 */
[----:B------:R-:W-:Y:S02]  /*0320*/  IMAD.MOV.U32 R2, RZ, RZ, R17 ;  /* 0x000000ffff027224 */ /* 0x000fe400078e0011 */
[----:B------:R-:W-:Y:S01]  /*0330*/  IMAD.MOV.U32 R3, RZ, RZ, R12 ;  /* 0x000000ffff037224 */ /* 0x000fe200078e000c */
[----:B------:R-:W4:Y:S04]  /*0340*/  LDG.E.CONSTANT R19, desc[UR4][R4.64+-0x14] ;  /* 0xffffec0404137981 */ /* 0x000f28000c1e9900 */
[----:B------:R-:W5:Y:S04]  /*0350*/  LDG.E.CONSTANT R21, desc[UR4][R4.64+-0x10] ;  /* 0xfffff00404157981 */ /* 0x000f68000c1e9900 */
        /* <DEDUP_REMOVED lines=10> */
[----:B--2---:R0:W-:Y:S04]  /*0400*/  STG.E desc[UR4][R2.64+-0x20], R13 ;  /* 0xffffe00d02007986 */ /* 0x0041e8000c101904 */
[----:B---3--:R1:W-:Y:S04]  /*0410*/  STG.E desc[UR4][R2.64+-0x1c], R15 ;  /* 0xffffe40f02007986 */ /* 0x0083e8000c101904 */
[----:B0-----:R-:W2:Y:S04]  /*0420*/  LDG.E.CONSTANT R13, desc[UR4][R4.64+0x10] ;  /* 0x00001004040d7981 */ /* 0x001ea8000c1e9900 */
[----:B-1----:R0:W3:Y:S01]  /*0430*/  LDG.E.CONSTANT R15, desc[UR4][R4.64+0x14] ;  /* 0x00001404040f7981 */ /* 0x0020e2000c1e9900 */
[----:B------:R-:W-:-:S03]  /*0440*/  VIADD R10, R10, 0x10 ;  /* 0x000000100a0a7836 */ /* 0x000fc60000000000 */
[----:B----4-:R-:W-:Y:S04]  /*0450*/  STG.E desc[UR4][R2.64+-0x14], R19 ;  /* 0xffffec1302007986 */ /* 0x010fe8000c101904 */
[----:B-----5:R-:W-:Y:S04]  /*0460*/  STG.E desc[UR4][R2.64+-0x10], R21 ;  /* 0xfffff01502007986 */ /* 0x020fe8000c101904 */
[----:B------:R-:W-:Y:S04]  /*0470*/  STG.E desc[UR4][R2.64+-0xc], R23 ;  /* 0xfffff41702007986 */ /* 0x000fe8000c101904 */
[----:B------:R-:W-:Y:S04]  /*0480*/  STG.E desc[UR4][R2.64+-0x8], R25 ;  /* 0xfffff81902007986 */ /* 0x000fe8000c101904 */
[----:B------:R-:W-:Y:S04]  /*0490*/  STG.E desc[UR4][R2.64+-0x4], R27 ;  /* 0xfffffc1b02007986 */ /* 0x000fe8000c101904 */
[----:B------:R-:W-:Y:S04]  /*04a0*/  STG.E desc[UR4][R2.64], R29 ;  /* 0x0000001d02007986 */ /* 0x000fe8000c101904 */
[----:B------:R-:W-:Y:S04]  /*04b0*/  STG.E desc[UR4][R2.64+0x8], R14 ;  /* 0x0000080e02007986 */ /* 0x000fe8000c101904 */
[----:B------:R-:W-:Y:S04]  /*04c0*/  STG.E desc[UR4][R2.64+0xc], R16 ;  /* 0x00000c1002007986 */ /* 0x000fe8000c101904 */
[----:B------:R-:W-:Y:S04]  /*04d0*/  STG.E desc[UR4][R2.64+0x18], R20 ;  /* 0x0000181402007986 */ /* 0x000fe8000c101904 */
[----:B------:R-:W-:Y:S01]  /*04e0*/  STG.E desc[UR4][R2.64+0x1c], R22 ;  /* 0x00001c1602007986 */ /* 0x000fe2000c101904 */
[----:B------:R-:W-:-:S02]  /*04f0*/  ISETP.NE.AND P1, PT, R10, RZ, PT ;  /* 0x000000ff0a00720c */ /* 0x000fc40003f25270 */
[----:B0-----:R-:W-:Y:S01]  /*0500*/  IADD3 R4, P2, PT, R4, 0x40, RZ ;  /* 0x0000004004047810 */ /* 0x001fe20007f5e0ff */
[----:B------:R0:W-:Y:S04]  /*0510*/  STG.E desc[UR4][R2.64+-0x18], R17 ;  /* 0xffffe81102007986 */ /* 0x0001e8000c101904 */
[----:B------:R1:W-:Y:S01]  /*0520*/  STG.E desc[UR4][R2.64+0x4], R12 ;  /* 0x0000040c02007986 */ /* 0x0003e2000c101904 */
[----:B------:R-:W-:Y:S01]  /*0530*/  IMAD.X R5, RZ, RZ, R5, P2 ;  /* 0x000000ffff057224 */ /* 0x000fe200010e0605 */
[----:B0-----:R-:W-:-:S05]  /*0540*/  IADD3 R17, P3, PT, R2, 0x40, RZ ;  /* 0x0000004002117810 */ /* 0x001fca0007f7e0ff */
[----:B-1----:R-:W-:Y:S01]  /*0550*/  IMAD.X R12, RZ, RZ, R3, P3 ;  /* 0x000000ffff0c7224 */ /* 0x002fe200018e0603 */
[----:B--2---:R0:W-:Y:S04]  /*0560*/  STG.E desc[UR4][R2.64+0x10], R13 ;  /* 0x0000100d02007986 */ /* 0x0041e8000c101904 */
[----:B---3--:R0:W-:Y:S01]  /*0570*/  STG.E desc[UR4][R2.64+0x14], R15 ;  /* 0x0000140f02007986 */ /* 0x0081e2000c101904 */
[----:B------:R-:W-:Y:S05]  /*0580*/  @P1 BRA `(.L_x_1) ;  /* 0xfffffffc005c1947 */ /* 0x000fea000383ffff */
.L_x_0:
[----:B------:R-:W-:Y:S05]  /*0590*/  @!P0 EXIT ;  /* 0x000000000000894d */ /* 0x000fea0003800000 */
[----:B------:R-:W-:Y:S02]  /*05a0*/  ISETP.GE.U32.AND P1, PT, R18, 0x8, PT ;  /* 0x000000081200780c */ /* 0x000fe40003f26070 */
[----:B------:R-:W-:-:S04]  /*05b0*/  LOP3.LUT R12, R8, 0x7, RZ, 0xc0, !PT ;  /* 0x00000007080c7812 */ /* 0x000fc800078ec0ff */
[----:B------:R-:W-:-:S07]  /*05c0*/  ISETP.NE.AND P0, PT, R12, RZ, PT ;  /* 0x000000ff0c00720c */ /* 0x000fce0003f05270 */
[----:B------:R-:W-:Y:S06]  /*05d0*/  @!P1 BRA `(.L_x_2) ;  /* 0x00000000006c9947 */ /* 0x000fec0003800000 */
[----:B------:R-:W1:Y:S01]  /*05e0*/  LDCU.64 UR6, c[0x0][0x380] ;  /* 0x00007000ff0677ac */ /* 0x000e620008000a00 */
[----:B0-----:R-:W-:-:S05]  /*05f0*/  IADD3 R2, P1, PT, R0, R7, RZ ;  /* 0x0000000700027210 */ /* 0x001fca0007f3e0ff */
[----:B------:R-:W-:Y:S01]  /*0600*/  IMAD.X R3, RZ, RZ, R9, P1 ;  /* 0x000000ffff037224 */ /* 0x000fe200008e0609 */
[----:B-1----:R-:W-:-:S04]  /*0610*/  LEA R4, P1, R2, UR6, 0x2 ;  /* 0x0000000602047c11 */ /* 0x002fc8000f8210ff */
[----:B------:R-:W-:Y:S01]  /*0620*/  LEA.HI.X R5, R2, UR7, R3, 0x2, P1 ;  /* 0x0000000702057c11 */ /* 0x000fe200088f1403 */
[----:B------:R-:W0:Y:S04]  /*0630*/  LDCU.64 UR6, c[0x0][0x390] ;  /* 0x00007200ff0677ac */ /* 0x000e280008000a00 */
[----:B------:R-:W2:Y:S04]  /*0640*/  LDG.E.CONSTANT R13, desc[UR4][R4.64] ;  /* 0x00000004040d7981 */ /* 0x000ea8000c1e9900 */
[----:B------:R-:W3:Y:S04]  /*0650*/  LDG.E.CONSTANT R15, desc[UR4][R4.64+0x4] ;  /* 0x00000404040f7981 */ /* 0x000ee8000c1e9900 */
[----:B------:R-:W4:Y:S04]  /*0660*/  LDG.E.CONSTANT R17, desc[UR4][R4.64+0x8] ;  /* 0x0000080404117981 */ /* 0x000f28000c1e9900 */
[----:B------:R-:W5:Y:S04]  /*0670*/  LDG.E.CONSTANT R19, desc[UR4][R4.64+0xc] ;  /* 0x00000c0404137981 */ /* 0x000f68000c1e9900 */
[----:B------:R-:W5:Y:S04]  /*0680*/  LDG.E.CONSTANT R21, desc[UR4][R4.64+0x10] ;  /* 0x0000100404157981 */ /* 0x000f68000c1e9900 */
[----:B------:R-:W5:Y:S04]  /*0690*/  LDG.E.CONSTANT R23, desc[UR4][R4.64+0x14] ;  /* 0x0000140404177981 */ /* 0x000f68000c1e9900 */
[----:B------:R-:W5:Y:S04]  /*06a0*/  LDG.E.CONSTANT R25, desc[UR4][R4.64+0x18] ;  /* 0x0000180404197981 */ /* 0x000f68000c1e9900 */
[----:B------:R-:W5:Y:S01]  /*06b0*/  LDG.E.CONSTANT R27, desc[UR4][R4.64+0x1c] ;  /* 0x00001c04041b7981 */ /* 0x000f62000c1e9900 */
[C---:B------:R-:W-:Y:S01]  /*06c0*/  IADD3 R3, P1, PT, R7.reuse, R6, RZ ;  /* 0x0000000607037210 */ /* 0x040fe20007f3e0ff */
[----:B------:R-:W-:-:S04]  /*06d0*/  VIADD R7, R7, 0x8 ;  /* 0x0000000807077836 */ /* 0x000fc80000000000 */
[----:B------:R-:W-:Y:S01]  /*06e0*/  IMAD.X R10, RZ, RZ, R11, P1 ;  /* 0x000000ffff0a7224 */ /* 0x000fe200008e060b */
[----:B0-----:R-:W-:-:S04]  /*06f0*/  LEA R2, P1, R3, UR6, 0x2 ;  /* 0x0000000603027c11 */ /* 0x001fc8000f8210ff */
[----:B------:R-:W-:-:S05]  /*0700*/  LEA.HI.X R3, R3, UR7, R10, 0x2, P1 ;  /* 0x0000000703037c11 */ /* 0x000fca00088f140a */
[----:B--2---:R1:W-:Y:S04]  /*0710*/  STG.E desc[UR4][R2.64], R13 ;  /* 0x0000000d02007986 */ /* 0x0043e8000c101904 */
[----:B---3--:R1:W-:Y:S04]  /*0720*/  STG.E desc[UR4][R2.64+0x4], R15 ;  /* 0x0000040f02007986 */ /* 0x0083e8000c101904 */
[----:B----4-:R1:W-:Y:S04]  /*0730*/  STG.E desc[UR4][R2.64+0x8], R17 ;  /* 0x0000081102007986 */ /* 0x0103e8000c101904 */
[----:B-----5:R1:W-:Y:S04]  /*0740*/  STG.E desc[UR4][R2.64+0xc], R19 ;  /* 0x00000c1302007986 */ /* 0x0203e8000c101904 */
[----:B------:R1:W-:Y:S04]  /*0750*/  STG.E desc[UR4][R2.64+0x10], R21 ;  /* 0x0000101502007986 */ /* 0x0003e8000c101904 */
[----:B------:R1:W-:Y:S04]  /*0760*/  STG.E desc[UR4][R2.64+0x14], R23 ;  /* 0x0000141702007986 */ /* 0x0003e8000c101904 */
[----:B------:R1:W-:Y:S04]  /*0770*/  STG.E desc[UR4][R2.64+0x18], R25 ;  /* 0x0000181902007986 */ /* 0x0003e8000c101904 */
[----:B------:R1:W-:Y:S02]  /*0780*/  STG.E desc[UR4][R2.64+0x1c], R27 ;  /* 0x00001c1b02007986 */ /* 0x0003e4000c101904 */
.L_x_2:
[----:B------:R-:W-:Y:S05]  /*0790*/  @!P0 EXIT ;  /* 0x000000000000894d */ /* 0x000fea0003800000 */
[----:B------:R-:W-:Y:S02]  /*07a0*/  ISETP.GE.U32.AND P1, PT, R12, 0x4, PT ;  /* 0x000000040c00780c */ /* 0x000fe40003f26070 */
[----:B------:R-:W-:-:S04]  /*07b0*/  LOP3.LUT R8, R8, 0x3, RZ, 0xc0, !PT ;  /* 0x0000000308087812 */ /* 0x000fc800078ec0ff */
[----:B------:R-:W-:-:S07]  /*07c0*/  ISETP.NE.AND P0, PT, R8, RZ, PT ;  /* 0x000000ff0800720c */ /* 0x000fce0003f05270 */
[----:B------:R-:W-:Y:S06]  /*07d0*/  @!P1 BRA `(.L_x_3) ;  /* 0x00000000004c9947 */ /* 0x000fec0003800000 */
[----:B------:R-:W2:Y:S01]  /*07e0*/  LDCU.64 UR6, c[0x0][0x380] ;  /* 0x00007000ff0677ac */ /* 0x000ea20008000a00 */
[----:B01----:R-:W-:-:S05]  /*07f0*/  IADD3 R3, P1, PT, R0, R7, RZ ;  /* 0x0000000700037210 */ /* 0x003fca0007f3e0ff */
[----:B------:R-:W-:Y:S01]  /*0800*/  IMAD.X R4, RZ, RZ, R9, P1 ;  /* 0x000000ffff047224 */ /* 0x000fe200008e0609 */
[----:B--2---:R-:W-:-:S04]  /*0810*/  LEA R2, P1, R3, UR6, 0x2 ;  /* 0x0000000603027c11 */ /* 0x004fc8000f8210ff */
[----:B------:R-:W-:Y:S01]  /*0820*/  LEA.HI.X R3, R3, UR7, R4, 0x2, P1 ;  /* 0x0000000703037c11 */ /* 0x000fe200088f1404 */
[----:B------:R-:W0:Y:S04]  /*0830*/  LDCU.64 UR6, c[0x0][0x390] ;  /* 0x00007200ff0677ac */ /* 0x000e280008000a00 */
[----:B------:R-:W2:Y:S04]  /*0840*/  LDG.E.CONSTANT R13, desc[UR4][R2.64] ;  /* 0x00000004020d7981 */ /* 0x000ea8000c1e9900 */
[----:B------:R-:W3:Y:S04]  /*0850*/  LDG.E.CONSTANT R15, desc[UR4][R2.64+0x4] ;  /* 0x00000404020f7981 */ /* 0x000ee8000c1e9900 */
[----:B------:R-:W4:Y:S04]  /*0860*/  LDG.E.CONSTANT R17, desc[UR4][R2.64+0x8] ;  /* 0x0000080402117981 */ /* 0x000f28000c1e9900 */
        /* <DEDUP_REMOVED lines=9> */
[----:B-----5:R2:W-:Y:S02]  /*0900*/  STG.E desc[UR4][R4.64+0xc], R19 ;  /* 0x00000c1304007986 */ /* 0x0205e4000c101904 */
.L_x_3:
[----:B------:R-:W-:Y:S05]  /*0910*/  @!P0 EXIT ;  /* 0x000000000000894d */ /* 0x000fea0003800000 */
[----:B------:R-:W2:Y:S01]  /*0920*/  LDCU.64 UR6, c[0x0][0x390] ;  /* 0x00007200ff0677ac */ /* 0x000ea20008000a00 */
[----:B------:R-:W-:Y:S01]  /*0930*/  IADD3 R6, P0, PT, R7, R6, RZ ;  /* 0x0000000607067210 */ /* 0x000fe20007f1e0ff */
[----:B------:R-:W-:Y:S01]  /*0940*/  IMAD.MOV R8, RZ, RZ, -R8 ;  /* 0x000000ffff087224 */ /* 0x000fe200078e0a08 */
[----:B------:R-:W-:Y:S01]  /*0950*/  IADD3 R7, P1, PT, R0, R7, RZ ;  /* 0x0000000700077210 */ /* 0x000fe20007f3e0ff */
[----:B------:R-:W3:Y:S02]  /*0960*/  LDCU.64 UR8, c[0x0][0x380] ;  /* 0x00007000ff0877ac */ /* 0x000ee40008000a00 */
[----:B------:R-:W-:Y:S02]  /*0970*/  IMAD.X R11, RZ, RZ, R11, P0 ;  /* 0x000000ffff0b7224 */ /* 0x000fe400000e060b */
[----:B01----:R-:W-:Y:S01]  /*0980*/  IMAD.X R2, RZ, RZ, R9, P1 ;  /* 0x000000ffff027224 */ /* 0x003fe200008e0609 */
[----:B--2---:R-:W-:Y:S02]  /*0990*/  LEA R4, P0, R6, UR6, 0x2 ;  /* 0x0000000606047c11 */ /* 0x004fe4000f8010ff */
[----:B---3--:R-:W-:-:S02]  /*09a0*/  LEA R0, P2, R7, UR8, 0x2 ;  /* 0x0000000807007c11 */ /* 0x008fc4000f8410ff */
[----:B------:R-:W-:Y:S02]  /*09b0*/  LEA.HI.X R9, R6, UR7, R11, 0x2, P0 ;  /* 0x0000000706097c11 */ /* 0x000fe400080f140b */
[----:B------:R-:W-:-:S09]  /*09c0*/  LEA.HI.X R7, R7, UR9, R2, 0x2, P2 ;  /* 0x0000000907077c11 */ /* 0x000fd200090f1402 */
.L_x_4:
[----:B0-----:R-:W-:Y:S02]  /*09d0*/  IMAD.MOV.U32 R2, RZ, RZ, R0 ;  /* 0x000000ffff027224 */ /* 0x001fe400078e0000 */
[----:B------:R-:W-:-:S05]  /*09e0*/  IMAD.MOV.U32 R3, RZ, RZ, R7 ;  /* 0x000000ffff037224 */ /* 0x000fca00078e0007 */
[----:B------:R0:W2:Y:S01]  /*09f0*/  LDG.E.CONSTANT R5, desc[UR4][R2.64] ;  /* 0x0000000402057981 */ /* 0x0000a2000c1e9900 */
[----:B------:R-:W-:Y:S01]  /*0a00*/  VIADD R8, R8, 0x1 ;  /* 0x0000000108087836 */ /* 0x000fe20000000000 */
[----:B------:R-:W-:-:S04]  /*0a10*/  IADD3 R0, P2, PT, R0, 0x4, RZ ;  /* 0x0000000400007810 */ /* 0x000fc80007f5e0ff */
[----:B------:R-:W-:Y:S01]  /*0a20*/  ISETP.NE.AND P0, PT, R8, RZ, PT ;  /* 0x000000ff0800720c */ /* 0x000fe20003f05270 */
[----:B------:R-:W-:Y:S02]  /*0a30*/  IMAD.X R7, RZ, RZ, R7, P2 ;  /* 0x000000ffff077224 */ /* 0x000fe400010e0607 */
[----:B0-----:R-:W-:Y:S01]  /*0a40*/  IMAD.MOV.U32 R2, RZ, RZ, R4 ;  /* 0x000000ffff027224 */ /* 0x001fe200078e0004 */
[----:B------:R-:W-:Y:S01]  /*0a50*/  IADD3 R4, P1, PT, R4, 0x4, RZ ;  /* 0x0000000404047810 */ /* 0x000fe20007f3e0ff */
[----:B------:R-:W-:-:S04]  /*0a60*/  IMAD.MOV.U32 R3, RZ, RZ, R9 ;  /* 0x000000ffff037224 */ /* 0x000fc800078e0009 */
[----:B------:R-:W-:Y:S01]  /*0a70*/  IMAD.X R9, RZ, RZ, R9, P1 ;  /* 0x000000ffff097224 */ /* 0x000fe200008e0609 */
[----:B--2---:R0:W-:Y:S03]  /*0a80*/  STG.E desc[UR4][R2.64], R5 ;  /* 0x0000000502007986 */ /* 0x0041e6000c101904 */
[----:B------:R-:W-:Y:S05]  /*0a90*/  @P0 BRA `(.L_x_4) ;  /* 0xfffffffc00cc0947 */ /* 0x000fea000383ffff */
[----:B------:R-:W-:Y:S05]  /*0aa0*/  EXIT ;  /* 0x000000000000794d */ /* 0x000fea0003800000 */
.L_x_5:
[----:B------:R-:W-:-:S00]  /*0ab0*/  BRA `(.L_x_5) ;  /* 0xfffffffc00fc7947 */ /* 0x000fc0000383ffff */
[----:B------:R-:W-:-:S00]  /*0ac0*/  NOP ;  /* 0x0000000000007918 */ /* 0x000fc00000000000 */
        /* <DEDUP_REMOVED lines=11> */
.L_x_6:


//--------------------- .nv.shared.reserved.0     --------------------------
	.section	.nv.shared.reserved.0,"aw",@nobits
	.weak		__nv_reservedSMEM_offset_0_alias
	.size		__nv_reservedSMEM_offset_0_alias, 0, 64
	.other		__nv_reservedSMEM_offset_0_alias,@"STO_CUDA_RESERVED_SHARED STV_DEFAULT"
__nv_reservedSMEM_offset_0_alias:
	.zero		0
	.zero		64


//--------------------- .nv.constant0._Z11fill_voxelsPKfPKiPfPiiiii --------------------------
	.section	.nv.constant0._Z11fill_voxelsPKfPKiPfPiiiii,"a",@progbits
	.sectionflags	@""
	.align	4
.nv.constant0._Z11fill_voxelsPKfPKiPfPiiiii:
	.zero		944


//--------------------- SYMBOLS --------------------------

	.type		.nv.reservedSmem.offset0,@object
	.size		.nv.reservedSmem.offset0,0x4
